	.headerflags	@"EF_CUDA_TEXMODE_UNIFIED EF_CUDA_64BIT_ADDRESS EF_CUDA_SM86 EF_CUDA_VIRTUAL_SM(EF_CUDA_SM86)"
	.elftype	@"ET_EXEC"


//--------------------- .nv.info                  --------------------------
	.section	.nv.info,"",@"SHT_CUDA_INFO"
	.align	4


	//----- nvinfo : EIATTR_REGCOUNT
	.align		4
        /*0000*/ 	.byte	0x04, 0x2f
        /*0002*/ 	.short	(.L_1 - .L_0)
	.align		4
.L_0:
        /*0004*/ 	.word	index@(triton_poi_fused__to_copy_t_19)
        /*0008*/ 	.word	0x0000000a


	//----- nvinfo : EIATTR_MIN_STACK_SIZE
	.align		4
.L_1:
        /*000c*/ 	.byte	0x04, 0x12
        /*000e*/ 	.short	(.L_3 - .L_2)
	.align		4
.L_2:
        /*0010*/ 	.word	index@(triton_poi_fused__to_copy_t_19)
        /*0014*/ 	.word	0x00000000


	//----- nvinfo : EIATTR_FRAME_SIZE
	.align		4
.L_3:
        /*0018*/ 	.byte	0x04, 0x11
        /*001a*/ 	.short	(.L_5 - .L_4)
	.align		4
.L_4:
        /*001c*/ 	.word	index@(triton_poi_fused__to_copy_t_19)
        /*0020*/ 	.word	0x00000000


	//----- nvinfo : EIATTR_MIN_STACK_SIZE
	.align		4
.L_5:
        /*0024*/ 	.byte	0x04, 0x12
        /*0026*/ 	.short	(.L_7 - .L_6)
	.align		4
.L_6:
        /*0028*/ 	.word	index@(triton_poi_fused__to_copy_t_19)
        /*002c*/ 	.word	0x00000000
.L_7:


//--------------------- .nv.info.triton_poi_fused__to_copy_t_19 --------------------------
	.section	.nv.info.triton_poi_fused__to_copy_t_19,"",@"SHT_CUDA_INFO"
	.sectionflags	@""
	.align	4


	//----- nvinfo : EIATTR_CUDA_API_VERSION
	.align		4
        /*0000*/ 	.byte	0x04, 0x37
        /*0002*/ 	.short	(.L_9 - .L_8)
.L_8:
        /*0004*/ 	.word	0x0000007c


	//----- nvinfo : EIATTR_SW2861232_WAR
	.align		4
.L_9:
        /*0008*/ 	.byte	0x01, 0x35
	.zero		2


	//----- nvinfo : EIATTR_PARAM_CBANK
	.align		4
        /*000c*/ 	.byte	0x04, 0x0a
        /*000e*/ 	.short	(.L_11 - .L_10)
	.align		4
.L_10:
        /*0010*/ 	.word	index@(.nv.constant0.triton_poi_fused__to_copy_t_19)
        /*0014*/ 	.short	0x0160
        /*0016*/ 	.short	0x0020


	//----- nvinfo : EIATTR_CBANK_PARAM_SIZE
	.align		4
.L_11:
        /*0018*/ 	.byte	0x03, 0x19
        /*001a*/ 	.short	0x0020


	//----- nvinfo : EIATTR_KPARAM_INFO
	.align		4
        /*001c*/ 	.byte	0x04, 0x17
        /*001e*/ 	.short	(.L_13 - .L_12)
.L_12:
        /*0020*/ 	.word	0x00000000
        /*0024*/ 	.short	0x0003
        /*0026*/ 	.short	0x0018
        /*0028*/ 	.byte	0x00, 0xf4, 0x21, 0x00


	//----- nvinfo : EIATTR_KPARAM_INFO
	.align		4
.L_13:
        /*002c*/ 	.byte	0x04, 0x17
        /*002e*/ 	.short	(.L_15 - .L_14)
.L_14:
        /*0030*/ 	.word	0x00000000
        /*0034*/ 	.short	0x0002
        /*0036*/ 	.short	0x0010
        /*0038*/ 	.byte	0x00, 0xf0, 0x11, 0x00


	//----- nvinfo : EIATTR_KPARAM_INFO
	.align		4
.L_15:
        /*003c*/ 	.byte	0x04, 0x17
        /*003e*/ 	.short	(.L_17 - .L_16)
.L_16:
        /*0040*/ 	.word	0x00000000
        /*0044*/ 	.short	0x0001
        /*0046*/ 	.short	0x0008
        /*0048*/ 	.byte	0x00, 0xf4, 0x21, 0x00


	//----- nvinfo : EIATTR_KPARAM_INFO
	.align		4
.L_17:
        /*004c*/ 	.byte	0x04, 0x17
        /*004e*/ 	.short	(.L_19 - .L_18)
.L_18:
        /*0050*/ 	.word	0x00000000
        /*0054*/ 	.short	0x0000
        /*0056*/ 	.short	0x0000
        /*0058*/ 	.byte	0x00, 0xf4, 0x21, 0x00


	//----- nvinfo : EIATTR_MAXREG_COUNT
	.align		4
.L_19:
        /*005c*/ 	.byte	0x03, 0x1b
        /*005e*/ 	.short	0x00ff


	//----- nvinfo : EIATTR_EXIT_INSTR_OFFSETS
	.align		4
        /*0060*/ 	.byte	0x04, 0x1c
        /*0062*/ 	.short	(.L_21 - .L_20)


	//   ....[0]....
.L_20:
        /*0064*/ 	.word	0x000000e0


	//----- nvinfo : EIATTR_REQNTID
	.align		4
.L_21:
        /*0068*/ 	.byte	0x04, 0x10
        /*006a*/ 	.short	(.L_23 - .L_22)
.L_22:
        /*006c*/ 	.word	0x00000100
        /*0070*/ 	.word	0x00000001
        /*0074*/ 	.word	0x00000001
.L_23:


//--------------------- .nv.callgraph             --------------------------
	.section	.nv.callgraph,"",@"SHT_CUDA_CALLGRAPH"
	.align	4
	.sectionentsize	8
	.align		4
        /*0000*/ 	.word	0x00000000
	.align		4
        /*0004*/ 	.word	0xffffffff
	.align		4
        /*0008*/ 	.word	0x00000000
	.align		4
        /*000c*/ 	.word	0xfffffffe
	.align		4
        /*0010*/ 	.word	0x00000000
	.align		4
        /*0014*/ 	.word	0xfffffffd
	.align		4
        /*0018*/ 	.word	0x00000000
	.align		4
        /*001c*/ 	.word	0xfffffffc


//--------------------- .nv.rel.action            --------------------------
	.section	.nv.rel.action,"",@"SHT_CUDA_RELOCINFO"
	.align	8
	.sectionentsize	8
        /*0000*/ 	.byte	0x73, 0x00, 0x00, 0x00, 0x00, 0x00, 0x00, 0x00, 0x00, 0x00, 0x00, 0x11, 0x25, 0x00, 0x05, 0x36


//--------------------- .nv.constant0.triton_poi_fused__to_copy_t_19 --------------------------
	.section	.nv.constant0.triton_poi_fused__to_copy_t_19,"a",@progbits
	.sectionflags	@""
	.align	4
.nv.constant0.triton_poi_fused__to_copy_t_19:
	.zero		384


//--------------------- .text.triton_poi_fused__to_copy_t_19 --------------------------
	.section	.text.triton_poi_fused__to_copy_t_19,"ax",@progbits
	.sectioninfo	@"SHI_REGISTERS=10"
	.align	128
        .global         triton_poi_fused__to_copy_t_19
        .type           triton_poi_fused__to_copy_t_19,@function
        .size           triton_poi_fused__to_copy_t_19,(.L_x_1 - triton_poi_fused__to_copy_t_19)
        .other          triton_poi_fused__to_copy_t_19,@"STO_CUDA_ENTRY STV_DEFAULT"
triton_poi_fused__to_copy_t_19:
.text.triton_poi_fused__to_copy_t_19:
[----:B------:R-:W-:Y:S02]  /*0000*/  MOV R1, c[0x0][0x28] ;  /* 0x00000a0000017a02 */ /* 0x000fe40000000f00 */
[----:B------:R-:W0:Y:S01]  /*0010*/  S2R R0, SR_TID.X ;  /* 0x0000000000007919 */ /* 0x000e220000002100 */
[----:B------:R-:W-:Y:S01]  /*0020*/  IMAD.MOV.U32 R5, RZ, RZ, 0x4 ;  /* 0x00000004ff057424 */ /* 0x000fe200078e00ff */
[----:B------:R-:W-:Y:S02]  /*0030*/  ULDC.64 UR4, c[0x0][0x118] ;  /* 0x0000460000047ab9 */ /* 0x000fe40000000a00 */
[----:B------:R-:W1:Y:S01]  /*0040*/  S2R R3, SR_CTAID.X ;  /* 0x0000000000037919 */ /* 0x000e620000002500 */
[----:B0-----:R-:W-:-:S04]  /*0050*/  SHF.L.U32 R0, R0, 0x1, RZ ;  /* 0x0000000100007819 */ /* 0x001fc800000006ff */
[----:B------:R-:W-:-:S04]  /*0060*/  LOP3.LUT R0, R0, 0x1fe, RZ, 0xc0, !PT ;  /* 0x000001fe00007812 */ /* 0x000fc800078ec0ff */
[----:B-1----:R-:W-:-:S05]  /*0070*/  LEA R0, R3, R0, 0x9 ;  /* 0x0000000003007211 */ /* 0x002fca00078e48ff */
[----:B------:R-:W-:-:S06]  /*0080*/  IMAD.WIDE R2, R0, R5, c[0x0][0x160] ;  /* 0x0000580000027625 */ /* 0x000fcc00078e0205 */
[----:B------:R-:W2:Y:S01]  /*0090*/  LDG.E.64 R2, [R2.64] ;  /* 0x0000000402027981 */ /* 0x000ea2000c1e1b00 */
[----:B------:R-:W-:-:S04]  /*00a0*/  IMAD.MOV.U32 R5, RZ, RZ, 0x2 ;  /* 0x00000002ff057424 */ /* 0x000fc800078e00ff */
[----:B------:R-:W-:Y:S01]  /*00b0*/  IMAD.WIDE R4, R0, R5, c[0x0][0x168] ;  /* 0x00005a0000047625 */ /* 0x000fe200078e0205 */
[----:B--2---:R-:W-:-:S05]  /*00c0*/  F2FP.BF16.PACK_AB R7, R3, R2 ;  /* 0x000000020307723e */ /* 0x004fca00000010ff */
[----:B------:R-:W-:Y:S01]  /*00d0*/  STG.E [R4.64], R7 ;  /* 0x0000000704007986 */ /* 0x000fe2000c101904 */
[----:B------:R-:W-:Y:S05]  /*00e0*/  EXIT ;  /* 0x000000000000794d */ /* 0x000fea0003800000 */
.L_x_0:
[----:B------:R-:W-:-:S00]  /*00f0*/  BRA `(.L_x_0) ;  /* 0xfffffff000007947 */ /* 0x000fc0000383ffff */
[----:B------:R-:W-:-:S00]  /*0100*/  NOP ;  /* 0x0000000000007918 */ /* 0x000fc00000000000 */
[----:B------:R-:W-:-:S00]  /*0110*/  NOP ;  /* 0x0000000000007918 */ /* 0x000fc00000000000 */
[----:B------:R-:W-:-:S00]  /*0120*/  NOP ;  /* 0x0000000000007918 */ /* 0x000fc00000000000 */
[----:B------:R-:W-:-:S00]  /*0130*/  NOP ;  /* 0x0000000000007918 */ /* 0x000fc00000000000 */
[----:B------:R-:W-:-:S00]  /*0140*/  NOP ;  /* 0x0000000000007918 */ /* 0x000fc00000000000 */
[----:B------:R-:W-:-:S00]  /*0150*/  NOP ;  /* 0x0000000000007918 */ /* 0x000fc00000000000 */
[----:B------:R-:W-:-:S00]  /*0160*/  NOP ;  /* 0x0000000000007918 */ /* 0x000fc00000000000 */
[----:B------:R-:W-:-:S00]  /*0170*/  NOP ;  /* 0x0000000000007918 */ /* 0x000fc00000000000 */
.L_x_1:
